	.headerflags	@"EF_CUDA_TEXMODE_UNIFIED EF_CUDA_64BIT_ADDRESS EF_CUDA_ACCELERATORS EF_CUDA_SM90 EF_CUDA_VIRTUAL_SM(EF_CUDA_SM90)"
	.elftype	@"ET_EXEC"


//--------------------- .nv.info                  --------------------------
	.section	.nv.info,"",@"SHT_CUDA_INFO"
	.align	4


	//----- nvinfo : EIATTR_REGCOUNT
	.align		4
        /*0000*/ 	.byte	0x04, 0x2f
        /*0002*/ 	.short	(.L_3 - .L_2)
	.align		4
.L_2:
        /*0004*/ 	.word	index@(triton_poi_fused__native_batch_norm_legit_no_training_add_convolution_relu_10)
        /*0008*/ 	.word	0x00000020


	//----- nvinfo : EIATTR_MIN_STACK_SIZE
	.align		4
.L_3:
        /*000c*/ 	.byte	0x04, 0x12
        /*000e*/ 	.short	(.L_5 - .L_4)
	.align		4
.L_4:
        /*0010*/ 	.word	index@(triton_poi_fused__native_batch_norm_legit_no_training_add_convolution_relu_10)
        /*0014*/ 	.word	0x00000000


	//----- nvinfo : EIATTR_FRAME_SIZE
	.align		4
.L_5:
        /*0018*/ 	.byte	0x04, 0x11
        /*001a*/ 	.short	(.L_7 - .L_6)
	.align		4
.L_6:
        /*001c*/ 	.word	index@(triton_poi_fused__native_batch_norm_legit_no_training_add_convolution_relu_10)
        /*0020*/ 	.word	0x00000000


	//----- nvinfo : EIATTR_MIN_STACK_SIZE
	.align		4
.L_7:
        /*0024*/ 	.byte	0x04, 0x12
        /*0026*/ 	.short	(.L_9 - .L_8)
	.align		4
.L_8:
        /*0028*/ 	.word	index@(triton_poi_fused__native_batch_norm_legit_no_training_add_convolution_relu_10)
        /*002c*/ 	.word	0x00000000
.L_9:


//--------------------- .nv.info.triton_poi_fused__native_batch_norm_legit_no_training_add_convolution_relu_10 --------------------------
	.section	.nv.info.triton_poi_fused__native_batch_norm_legit_no_training_add_convolution_relu_10,"",@"SHT_CUDA_INFO"
	.sectionflags	@""
	.align	4


	//----- nvinfo : EIATTR_CUDA_API_VERSION
	.align		4
        /*0000*/ 	.byte	0x04, 0x37
        /*0002*/ 	.short	(.L_11 - .L_10)
.L_10:
        /*0004*/ 	.word	0x0000007c


	//----- nvinfo : EIATTR_KPARAM_INFO
	.align		4
.L_11:
        /*0008*/ 	.byte	0x04, 0x17
        /*000a*/ 	.short	(.L_13 - .L_12)
.L_12:
        /*000c*/ 	.word	0x00000000
        /*0010*/ 	.short	0x0008
        /*0012*/ 	.short	0x0040
        /*0014*/ 	.byte	0x00, 0xf0, 0x11, 0x00


	//----- nvinfo : EIATTR_KPARAM_INFO
	.align		4
.L_13:
        /*0018*/ 	.byte	0x04, 0x17
        /*001a*/ 	.short	(.L_15 - .L_14)
.L_14:
        /*001c*/ 	.word	0x00000000
        /*0020*/ 	.short	0x0007
        /*0022*/ 	.short	0x0038
        /*0024*/ 	.byte	0x00, 0xf4, 0x21, 0x00


	//----- nvinfo : EIATTR_KPARAM_INFO
	.align		4
.L_15:
        /*0028*/ 	.byte	0x04, 0x17
        /*002a*/ 	.short	(.L_17 - .L_16)
.L_16:
        /*002c*/ 	.word	0x00000000
        /*0030*/ 	.short	0x0006
        /*0032*/ 	.short	0x0030
        /*0034*/ 	.byte	0x00, 0xf4, 0x21, 0x00


	//----- nvinfo : EIATTR_KPARAM_INFO
	.align		4
.L_17:
        /*0038*/ 	.byte	0x04, 0x17
        /*003a*/ 	.short	(.L_19 - .L_18)
.L_18:
        /*003c*/ 	.word	0x00000000
        /*0040*/ 	.short	0x0005
        /*0042*/ 	.short	0x0028
        /*0044*/ 	.byte	0x00, 0xf4, 0x21, 0x00


	//----- nvinfo : EIATTR_KPARAM_INFO
	.align		4
.L_19:
        /*0048*/ 	.byte	0x04, 0x17
        /*004a*/ 	.short	(.L_21 - .L_20)
.L_20:
        /*004c*/ 	.word	0x00000000
        /*0050*/ 	.short	0x0004
        /*0052*/ 	.short	0x0020
        /*0054*/ 	.byte	0x00, 0xf4, 0x21, 0x00


	//----- nvinfo : EIATTR_KPARAM_INFO
	.align		4
.L_21:
        /*0058*/ 	.byte	0x04, 0x17
        /*005a*/ 	.short	(.L_23 - .L_22)
.L_22:
        /*005c*/ 	.word	0x00000000
        /*0060*/ 	.short	0x0003
        /*0062*/ 	.short	0x0018
        /*0064*/ 	.byte	0x00, 0xf4, 0x21, 0x00


	//----- nvinfo : EIATTR_KPARAM_INFO
	.align		4
.L_23:
        /*0068*/ 	.byte	0x04, 0x17
        /*006a*/ 	.short	(.L_25 - .L_24)
.L_24:
        /*006c*/ 	.word	0x00000000
        /*0070*/ 	.short	0x0002
        /*0072*/ 	.short	0x0010
        /*0074*/ 	.byte	0x00, 0xf4, 0x21, 0x00


	//----- nvinfo : EIATTR_KPARAM_INFO
	.align		4
.L_25:
        /*0078*/ 	.byte	0x04, 0x17
        /*007a*/ 	.short	(.L_27 - .L_26)
.L_26:
        /*007c*/ 	.word	0x00000000
        /*0080*/ 	.short	0x0001
        /*0082*/ 	.short	0x0008
        /*0084*/ 	.byte	0x00, 0xf4, 0x21, 0x00


	//----- nvinfo : EIATTR_KPARAM_INFO
	.align		4
.L_27:
        /*0088*/ 	.byte	0x04, 0x17
        /*008a*/ 	.short	(.L_29 - .L_28)
.L_28:
        /*008c*/ 	.word	0x00000000
        /*0090*/ 	.short	0x0000
        /*0092*/ 	.short	0x0000
        /*0094*/ 	.byte	0x00, 0xf4, 0x21, 0x00


	//----- nvinfo : EIATTR_SPARSE_MMA_MASK
	.align		4
.L_29:
        /*0098*/ 	.byte	0x03, 0x50
        /*009a*/ 	.short	0x0000


	//----- nvinfo : EIATTR_MAXREG_COUNT
	.align		4
        /*009c*/ 	.byte	0x03, 0x1b
        /*009e*/ 	.short	0x00ff


	//----- nvinfo : EIATTR_EXIT_INSTR_OFFSETS
	.align		4
        /*00a0*/ 	.byte	0x04, 0x1c
        /*00a2*/ 	.short	(.L_31 - .L_30)


	//   ....[0]....
.L_30:
        /*00a4*/ 	.word	0x000006a0


	//----- nvinfo : EIATTR_REQNTID
	.align		4
.L_31:
        /*00a8*/ 	.byte	0x04, 0x10
        /*00aa*/ 	.short	(.L_33 - .L_32)
.L_32:
        /*00ac*/ 	.word	0x00000080
        /*00b0*/ 	.word	0x00000001
        /*00b4*/ 	.word	0x00000001


	//----- nvinfo : EIATTR_CBANK_PARAM_SIZE
	.align		4
.L_33:
        /*00b8*/ 	.byte	0x03, 0x19
        /*00ba*/ 	.short	0x0044


	//----- nvinfo : EIATTR_PARAM_CBANK
	.align		4
        /*00bc*/ 	.byte	0x04, 0x0a
        /*00be*/ 	.short	(.L_35 - .L_34)
	.align		4
.L_34:
        /*00c0*/ 	.word	index@(.nv.constant0.triton_poi_fused__native_batch_norm_legit_no_training_add_convolution_relu_10)
        /*00c4*/ 	.short	0x0210
        /*00c6*/ 	.short	0x0044


	//----- nvinfo : EIATTR_SW_WAR
	.align		4
.L_35:
        /*00c8*/ 	.byte	0x04, 0x36
        /*00ca*/ 	.short	(.L_37 - .L_36)
.L_36:
        /*00cc*/ 	.word	0x00000008
.L_37:


//--------------------- .nv.callgraph             --------------------------
	.section	.nv.callgraph,"",@"SHT_CUDA_CALLGRAPH"
	.align	4
	.sectionentsize	8
	.align		4
        /*0000*/ 	.word	0x00000000
	.align		4
        /*0004*/ 	.word	0xffffffff
	.align		4
        /*0008*/ 	.word	0x00000000
	.align		4
        /*000c*/ 	.word	0xfffffffe
	.align		4
        /*0010*/ 	.word	0x00000000
	.align		4
        /*0014*/ 	.word	0xfffffffd
	.align		4
        /*0018*/ 	.word	0x00000000
	.align		4
        /*001c*/ 	.word	0xfffffffc


//--------------------- .nv.constant4             --------------------------
	.section	.nv.constant4,"a",@progbits
	.align	8
	.align		8
.nv.constant4:
        /*0000*/ 	.dword	_$_str
	.align		8
        /*0008*/ 	.dword	_$_str_$_2


//--------------------- .text.triton_poi_fused__native_batch_norm_legit_no_training_add_convolution_relu_10 --------------------------
	.section	.text.triton_poi_fused__native_batch_norm_legit_no_training_add_convolution_relu_10,"ax",@progbits
	.align	128
        .global         triton_poi_fused__native_batch_norm_legit_no_training_add_convolution_relu_10
        .type           triton_poi_fused__native_batch_norm_legit_no_training_add_convolution_relu_10,@function
        .size           triton_poi_fused__native_batch_norm_legit_no_training_add_convolution_relu_10,(.L_x_1 - triton_poi_fused__native_batch_norm_legit_no_training_add_convolution_relu_10)
        .other          triton_poi_fused__native_batch_norm_legit_no_training_add_convolution_relu_10,@"STO_CUDA_ENTRY STV_DEFAULT"
triton_poi_fused__native_batch_norm_legit_no_training_add_convolution_relu_10:
.text.triton_poi_fused__native_batch_norm_legit_no_training_add_convolution_relu_10:
[----:B------:R-:W-:Y:S01]  /*0000*/  LDC R1, c[0x0][0x28] ;  /* 0x00000a00ff017b82 */ /* 0x000fe20000000800 */
[----:B------:R-:W1:Y:S07]  /*0010*/  S2R R0, SR_TID.X ;  /* 0x0000000000007919 */ /* 0x000e6e0000002100 */
[----:B------:R-:W2:Y:S01]  /*0020*/  LDC.64 R24, c[0x0][0x228] ;  /* 0x00008a00ff187b82 */ /* 0x000ea20000000a00 */
[----:B------:R-:W-:Y:S01]  /*0030*/  ULDC.64 UR4, c[0x0][0x208] ;  /* 0x0000820000047ab9 */ /* 0x000fe20000000a00 */
[----:B------:R-:W3:Y:S06]  /*0040*/  S2R R5, SR_CTAID.X ;  /* 0x0000000000057919 */ /* 0x000eec0000002500 */
[----:B------:R-:W4:Y:S08]  /*0050*/  LDC.64 R8, c[0x0][0x218] ;  /* 0x00008600ff087b82 */ /* 0x000f300000000a00 */
[----:B------:R-:W5:Y:S08]  /*0060*/  LDC.64 R28, c[0x0][0x210] ;  /* 0x00008400ff1c7b82 */ /* 0x000f700000000a00 */
[----:B------:R-:W5:Y:S01]  /*0070*/  LDC.64 R12, c[0x0][0x220] ;  /* 0x00008800ff0c7b82 */ /* 0x000f620000000a00 */
[----:B-1----:R-:W-:-:S07]  /*0080*/  SHF.L.U32 R0, R0, 0x2, RZ ;  /* 0x0000000200007819 */ /* 0x002fce00000006ff */
[----:B------:R-:W1:Y:S01]  /*0090*/  LDC.64 R20, c[0x0][0x230] ;  /* 0x00008c00ff147b82 */ /* 0x000e620000000a00 */
[----:B---3--:R-:W-:Y:S02]  /*00a0*/  SHF.R.S32.HI R3, RZ, 0x16, R5 ;  /* 0x00000016ff037819 */ /* 0x008fe40000011405 */
[----:B------:R-:W-:Y:S02]  /*00b0*/  LOP3.LUT R0, R0, 0x1fc, RZ, 0xc0, !PT ;  /* 0x000001fc00007812 */ /* 0x000fe400078ec0ff */
[----:B------:R-:W-:-:S03]  /*00c0*/  SGXT R3, R3, 0x1 ;  /* 0x000000010303781a */ /* 0x000fc60000000200 */
[----:B------:R-:W3:Y:S01]  /*00d0*/  LDC.64 R16, c[0x0][0x238] ;  /* 0x00008e00ff107b82 */ /* 0x000ee20000000a00 */
[----:B------:R-:W-:-:S04]  /*00e0*/  LEA R0, R5, R0, 0x9 ;  /* 0x0000000005007211 */ /* 0x000fc800078e48ff */
[----:B------:R-:W-:-:S04]  /*00f0*/  LEA.HI R3, R3, R0, RZ, 0x6 ;  /* 0x0000000003037211 */ /* 0x000fc800078f30ff */
[----:B------:R-:W-:-:S04]  /*0100*/  LOP3.LUT R3, R3, 0xffffffc0, RZ, 0xc0, !PT ;  /* 0xffffffc003037812 */ /* 0x000fc800078ec0ff */
[----:B------:R-:W-:-:S05]  /*0110*/  IADD3 R2, R0, -R3, RZ ;  /* 0x8000000300027210 */ /* 0x000fca0007ffe0ff */
[----:B--2---:R-:W-:-:S06]  /*0120*/  IMAD.WIDE R24, R2, 0x4, R24 ;  /* 0x0000000402187825 */ /* 0x004fcc00078e0218 */
[----:B------:R-:W2:Y:S01]  /*0130*/  LDG.E.EL.128 R24, desc[UR4][R24.64] ;  /* 0x0000000418187981 */ /* 0x000ea2000c2e1d00 */
[----:B----4-:R-:W-:-:S04]  /*0140*/  IMAD.WIDE R8, R2, 0x4, R8 ;  /* 0x0000000402087825 */ /* 0x010fc800078e0208 */
[----:B-----5:R-:W-:Y:S02]  /*0150*/  IMAD.WIDE R28, R0, 0x4, R28 ;  /* 0x00000004001c7825 */ /* 0x020fe400078e021c */
[----:B------:R-:W4:Y:S02]  /*0160*/  LDG.E.EL.128 R8, desc[UR4][R8.64] ;  /* 0x0000000408087981 */ /* 0x000f24000c2e1d00 */
[C---:B0-----:R-:W-:Y:S02]  /*0170*/  IMAD.WIDE R12, R2.reuse, 0x4, R12 ;  /* 0x00000004020c7825 */ /* 0x041fe400078e020c */
[----:B------:R-:W4:Y:S04]  /*0180*/  LDG.E.128 R4, desc[UR4][R28.64] ;  /* 0x000000041c047981 */ /* 0x000f28000c1e1d00 */
[----:B------:R-:W5:Y:S01]  /*0190*/  LDG.E.EL.128 R12, desc[UR4][R12.64] ;  /* 0x000000040c0c7981 */ /* 0x000f62000c2e1d00 */
[----:B-1----:R-:W-:-:S04]  /*01a0*/  IMAD.WIDE R20, R2, 0x4, R20 ;  /* 0x0000000402147825 */ /* 0x002fc800078e0214 */
[----:B---3--:R-:W-:-:S04]  /*01b0*/  IMAD.WIDE R16, R2, 0x4, R16 ;  /* 0x0000000402107825 */ /* 0x008fc800078e0210 */
[----:B--2---:R-:W-:Y:S01]  /*01c0*/  FADD R3, R24, 0.0010000000474974513054 ;  /* 0x3a83126f18037421 */ /* 0x004fe20000000000 */
[----:B------:R-:W-:Y:S01]  /*01d0*/  FADD R26, R26, 0.0010000000474974513054 ;  /* 0x3a83126f1a1a7421 */ /* 0x000fe20000000000 */
[----:B------:R-:W-:Y:S02]  /*01e0*/  FADD R25, R25, 0.0010000000474974513054 ;  /* 0x3a83126f19197421 */ /* 0x000fe40000000000 */
[----:B------:R-:W0:Y:S08]  /*01f0*/  MUFU.SQRT R22, R3 ;  /* 0x0000000300167308 */ /* 0x000e300000002000 */
[----:B------:R-:W1:Y:S08]  /*0200*/  MUFU.SQRT R19, R25 ;  /* 0x0000001900137308 */ /* 0x000e700000002000 */
[----:B------:R-:W2:Y:S01]  /*0210*/  MUFU.SQRT R26, R26 ;  /* 0x0000001a001a7308 */ /* 0x000ea20000002000 */
[----:B0-----:R-:W-:-:S02]  /*0220*/  FSETP.GT.AND P0, PT, R22, 8.50705917302346158658e+37, PT ;  /* 0x7e8000001600780b */ /* 0x001fc40003f04000 */
[----:B------:R-:W-:Y:S02]  /*0230*/  FSETP.GEU.AND P3, PT, R22, 1.175494350822287508e-38, PT ;  /* 0x008000001600780b */ /* 0x000fe40003f6e000 */
[C---:B-1----:R-:W-:Y:S02]  /*0240*/  FSETP.GT.AND P1, PT, R19.reuse, 8.50705917302346158658e+37, PT ;  /* 0x7e8000001300780b */ /* 0x042fe40003f24000 */
[----:B------:R-:W-:Y:S02]  /*0250*/  FSETP.GEU.AND P4, PT, R19, 1.175494350822287508e-38, PT ;  /* 0x008000001300780b */ /* 0x000fe40003f8e000 */
[C---:B--2---:R-:W-:Y:S02]  /*0260*/  FSETP.GT.AND P2, PT, R26.reuse, 8.50705917302346158658e+37, PT ;  /* 0x7e8000001a00780b */ /* 0x044fe40003f44000 */
[----:B------:R-:W-:-:S03]  /*0270*/  FSETP.GEU.AND P5, PT, R26, 1.175494350822287508e-38, PT ;  /* 0x008000001a00780b */ /* 0x000fc60003fae000 */
[----:B------:R-:W-:Y:S01]  /*0280*/  @P0 FMUL R22, R22, 0.25 ;  /* 0x3e80000016160820 */ /* 0x000fe20000400000 */
[----:B------:R-:W-:-:S03]  /*0290*/  HFMA2.MMA R24, -RZ, RZ, 1.625, 0 ;  /* 0x3e800000ff187435 */ /* 0x000fc600000001ff */
[----:B------:R-:W-:Y:S01]  /*02a0*/  @P1 FMUL R19, R19, 0.25 ;  /* 0x3e80000013131820 */ /* 0x000fe20000400000 */
[----:B------:R-:W-:-:S03]  /*02b0*/  @!P3 FMUL R22, R22, 16777216 ;  /* 0x4b8000001616b820 */ /* 0x000fc60000400000 */
[----:B------:R-:W-:Y:S01]  /*02c0*/  @!P4 FMUL R19, R19, 16777216 ;  /* 0x4b8000001313c820 */ /* 0x000fe20000400000 */
[----:B------:R-:W-:Y:S01]  /*02d0*/  @P2 FMUL R26, R26, 0.25 ;  /* 0x3e8000001a1a2820 */ /* 0x000fe20000400000 */
[----:B------:R0:W1:Y:S03]  /*02e0*/  MUFU.RCP R18, R22 ;  /* 0x0000001600127308 */ /* 0x0000660000001000 */
[----:B------:R-:W-:Y:S01]  /*02f0*/  @!P5 FMUL R26, R26, 16777216 ;  /* 0x4b8000001a1ad820 */ /* 0x000fe20000400000 */
[----:B------:R-:W-:-:S04]  /*0300*/  FSEL R23, R24, 1, P0 ;  /* 0x3f80000018177808 */ /* 0x000fc80000000000 */
[----:B------:R-:W2:Y:S01]  /*0310*/  MUFU.RCP R3, R26 ;  /* 0x0000001a00037308 */ /* 0x000ea20000001000 */
[----:B----4-:R-:W-:Y:S01]  /*0320*/  FADD R4, R4, R8 ;  /* 0x0000000804047221 */ /* 0x010fe20000000000 */
[----:B------:R-:W-:Y:S01]  /*0330*/  @!P3 FMUL R23, R23, 16777216 ;  /* 0x4b8000001717b820 */ /* 0x000fe20000400000 */
[----:B0-----:R-:W-:-:S05]  /*0340*/  FSEL R22, R24, 1, P1 ;  /* 0x3f80000018167808 */ /* 0x001fca0000800000 */
[----:B------:R-:W0:Y:S01]  /*0350*/  MUFU.RCP R19, R19 ;  /* 0x0000001300137308 */ /* 0x000e220000001000 */
[----:B------:R-:W-:Y:S01]  /*0360*/  FSEL R8, R24, 1, P2 ;  /* 0x3f80000018087808 */ /* 0x000fe20001000000 */
[----:B-1----:R-:W-:Y:S01]  /*0370*/  FMUL R18, R18, R23 ;  /* 0x0000001712127220 */ /* 0x002fe20000400000 */
[----:B------:R-:W-:Y:S01]  /*0380*/  @!P4 FMUL R22, R22, 16777216 ;  /* 0x4b8000001616c820 */ /* 0x000fe20000400000 */
[----:B-----5:R-:W-:Y:S02]  /*0390*/  FADD R23, -R12, R4 ;  /* 0x000000040c177221 */ /* 0x020fe40000000100 */
[----:B------:R-:W-:-:S04]  /*03a0*/  @!P5 FMUL R8, R8, 16777216 ;  /* 0x4b8000000808d820 */ /* 0x000fc80000400000 */
[----:B--2---:R-:W-:Y:S01]  /*03b0*/  FMUL R3, R3, R8 ;  /* 0x0000000803037220 */ /* 0x004fe20000400000 */
[----:B------:R-:W-:Y:S01]  /*03c0*/  FMUL R8, R18, R23 ;  /* 0x0000001712087220 */ /* 0x000fe20000400000 */
[----:B0-----:R-:W-:Y:S02]  /*03d0*/  FMUL R2, R19, R22 ;  /* 0x0000001613027220 */ /* 0x001fe40000400000 */
[----:B------:R-:W2:Y:S04]  /*03e0*/  LDG.E.EL.128 R20, desc[UR4][R20.64] ;  /* 0x0000000414147981 */ /* 0x000ea8000c2e1d00 */
[----:B------:R-:W2:Y:S01]  /*03f0*/  LDG.E.EL.128 R16, desc[UR4][R16.64] ;  /* 0x0000000410107981 */ /* 0x000ea2000c2e1d00 */
[----:B------:R-:W-:Y:S02]  /*0400*/  FADD R12, R27, 0.0010000000474974513054 ;  /* 0x3a83126f1b0c7421 */ /* 0x000fe40000000000 */
[----:B------:R-:W0:Y:S02]  /*0410*/  LDC.64 R26, c[0x0][0x240] ;  /* 0x00009000ff1a7b82 */ /* 0x000e240000000a00 */
[----:B------:R-:W1:Y:S02]  /*0420*/  MUFU.SQRT R25, R12 ;  /* 0x0000000c00197308 */ /* 0x000e640000002000 */
[----:B-1----:R-:W-:-:S02]  /*0430*/  FSETP.GT.AND P0, PT, R25, 8.50705917302346158658e+37, PT ;  /* 0x7e8000001900780b */ /* 0x002fc40003f04000 */
[----:B------:R-:W-:-:S11]  /*0440*/  FSETP.GEU.AND P1, PT, R25, 1.175494350822287508e-38, PT ;  /* 0x008000001900780b */ /* 0x000fd60003f2e000 */
[----:B------:R-:W-:-:S04]  /*0450*/  @P0 FMUL R25, R25, 0.25 ;  /* 0x3e80000019190820 */ /* 0x000fc80000400000 */
[----:B------:R-:W-:Y:S01]  /*0460*/  @!P1 FMUL R25, R25, 16777216 ;  /* 0x4b80000019199820 */ /* 0x000fe20000400000 */
[----:B------:R-:W-:Y:S01]  /*0470*/  FSEL R24, R24, 1, P0 ;  /* 0x3f80000018187808 */ /* 0x000fe20000000000 */
[----:B0-----:R-:W-:-:S04]  /*0480*/  IMAD.WIDE R26, R0, 0x4, R26 ;  /* 0x00000004001a7825 */ /* 0x001fc800078e021a */
[----:B------:R-:W-:Y:S01]  /*0490*/  @!P1 FMUL R24, R24, 16777216 ;  /* 0x4b80000018189820 */ /* 0x000fe20000400000 */
[----:B--2---:R-:W-:Y:S02]  /*04a0*/  FFMA R16, R20, R8, R16 ;  /* 0x0000000814107223 */ /* 0x004fe40000000010 */
[----:B------:R-:W0:Y:S02]  /*04b0*/  MUFU.RCP R8, R25 ;  /* 0x0000001900087308 */ /* 0x000e240000001000 */
[----:B0-----:R-:W-:Y:S02]  /*04c0*/  FMUL R8, R8, R24 ;  /* 0x0000001808087220 */ /* 0x001fe40000400000 */
[----:B------:R-:W2:Y:S01]  /*04d0*/  LDG.E.128 R24, desc[UR4][R26.64] ;  /* 0x000000041a187981 */ /* 0x000ea2000c1e1d00 */
[----:B------:R-:W-:Y:S01]  /*04e0*/  FADD R6, R6, R10 ;  /* 0x0000000a06067221 */ /* 0x000fe20000000000 */
[----:B------:R-:W-:Y:S02]  /*04f0*/  FADD R7, R7, R11 ;  /* 0x0000000b07077221 */ /* 0x000fe40000000000 */
[----:B------:R-:W0:Y:S01]  /*0500*/  LDC.64 R10, c[0x0][0x248] ;  /* 0x00009200ff0a7b82 */ /* 0x000e220000000a00 */
[----:B------:R-:W-:Y:S01]  /*0510*/  FADD R5, R5, R9 ;  /* 0x0000000905057221 */ /* 0x000fe20000000000 */
[----:B------:R-:W-:Y:S01]  /*0520*/  FADD R15, -R15, R7 ;  /* 0x000000070f0f7221 */ /* 0x000fe20000000100 */
[----:B------:R-:W-:-:S02]  /*0530*/  FADD R14, -R14, R6 ;  /* 0x000000060e0e7221 */ /* 0x000fc40000000100 */
[----:B------:R-:W-:Y:S01]  /*0540*/  FADD R13, -R13, R5 ;  /* 0x000000050d0d7221 */ /* 0x000fe20000000100 */
[----:B------:R-:W-:Y:S01]  /*0550*/  FMUL R8, R8, R15 ;  /* 0x0000000f08087220 */ /* 0x000fe20000400000 */
[----:B------:R-:W-:Y:S02]  /*0560*/  FMUL R3, R3, R14 ;  /* 0x0000000e03037220 */ /* 0x000fe40000400000 */
[----:B------:R-:W-:Y:S01]  /*0570*/  FMUL R2, R2, R13 ;  /* 0x0000000d02027220 */ /* 0x000fe20000400000 */
[----:B------:R-:W-:Y:S01]  /*0580*/  FFMA R8, R23, R8, R19 ;  /* 0x0000000817087223 */ /* 0x000fe20000000013 */
[----:B------:R-:W-:Y:S02]  /*0590*/  FFMA R3, R22, R3, R18 ;  /* 0x0000000316037223 */ /* 0x000fe40000000012 */
[----:B------:R-:W-:Y:S01]  /*05a0*/  FFMA R2, R21, R2, R17 ;  /* 0x0000000215027223 */ /* 0x000fe20000000011 */
[----:B------:R-:W-:Y:S01]  /*05b0*/  STG.E.128 desc[UR4][R28.64], R4 ;  /* 0x000000041c007986 */ /* 0x000fe2000c101d04 */
[----:B--2---:R-:W-:Y:S01]  /*05c0*/  FSETP.GEU.AND P3, PT, R16, -R24, PT ;  /* 0x800000181000720b */ /* 0x004fe20003f6e000 */
[----:B------:R-:W-:Y:S01]  /*05d0*/  FADD R16, R24, R16 ;  /* 0x0000001018107221 */ /* 0x000fe20000000000 */
[----:B------:R-:W-:Y:S01]  /*05e0*/  FSETP.GEU.AND P1, PT, R3, -R26, PT ;  /* 0x8000001a0300720b */ /* 0x000fe20003f2e000 */
[----:B------:R-:W-:Y:S01]  /*05f0*/  FADD R9, R25, R2 ;  /* 0x0000000219097221 */ /* 0x000fe20000000000 */
[----:B------:R-:W-:Y:S01]  /*0600*/  FSETP.GEU.AND P0, PT, R8, -R27, PT ;  /* 0x8000001b0800720b */ /* 0x000fe20003f0e000 */
[----:B------:R-:W-:Y:S01]  /*0610*/  FADD R26, R26, R3 ;  /* 0x000000031a1a7221 */ /* 0x000fe20000000000 */
[----:B------:R-:W-:Y:S01]  /*0620*/  FADD R27, R27, R8 ;  /* 0x000000081b1b7221 */ /* 0x000fe20000000000 */
[----:B------:R-:W-:Y:S01]  /*0630*/  FSETP.GEU.AND P2, PT, R2, -R25, PT ;  /* 0x800000190200720b */ /* 0x000fe20003f4e000 */
[----:B0-----:R-:W-:Y:S01]  /*0640*/  IMAD.WIDE R2, R0, 0x4, R10 ;  /* 0x0000000400027825 */ /* 0x001fe200078e020a */
[----:B------:R-:W-:-:S02]  /*0650*/  SEL R8, R16, RZ, P3 ;  /* 0x000000ff10087207 */ /* 0x000fc40001800000 */
[----:B------:R-:W-:Y:S02]  /*0660*/  SEL R9, R9, RZ, P2 ;  /* 0x000000ff09097207 */ /* 0x000fe40001000000 */
[----:B------:R-:W-:Y:S02]  /*0670*/  SEL R10, R26, RZ, P1 ;  /* 0x000000ff1a0a7207 */ /* 0x000fe40000800000 */
[----:B------:R-:W-:-:S05]  /*0680*/  SEL R11, R27, RZ, P0 ;  /* 0x000000ff1b0b7207 */ /* 0x000fca0000000000 */
[----:B------:R-:W-:Y:S01]  /*0690*/  STG.E.128 desc[UR4][R2.64], R8 ;  /* 0x0000000802007986 */ /* 0x000fe2000c101d04 */
[----:B------:R-:W-:Y:S05]  /*06a0*/  EXIT ;  /* 0x000000000000794d */ /* 0x000fea0003800000 */
.L_x_0:
[----:B------:R-:W-:-:S00]  /*06b0*/  BRA `(.L_x_0) ;  /* 0xfffffffc00fc7947 */ /* 0x000fc0000383ffff */
[----:B------:R-:W-:-:S00]  /*06c0*/  NOP ;  /* 0x0000000000007918 */ /* 0x000fc00000000000 */
        /* <DEDUP_REMOVED lines=11> */
.L_x_1:


//--------------------- .nv.global.init           --------------------------
	.section	.nv.global.init,"aw",@progbits
.nv.global.init:
	.type		_$_str,@object
	.size		_$_str,(_$_str_$_2 - _$_str)
_$_str:
        /*0000*/ 	.byte	0x5f, 0x5f, 0x43, 0x55, 0x44, 0x41, 0x5f, 0x46, 0x54, 0x5a, 0x00
	.type		_$_str_$_2,@object
	.size		_$_str_$_2,(.L_1 - _$_str_$_2)
_$_str_$_2:
        /*000b*/ 	.byte	0x5f, 0x5f, 0x43, 0x55, 0x44, 0x41, 0x5f, 0x50, 0x52, 0x45, 0x43, 0x5f, 0x53, 0x51, 0x52, 0x54
        /*001b*/ 	.byte	0x00
.L_1:


//--------------------- .nv.constant0.triton_poi_fused__native_batch_norm_legit_no_training_add_convolution_relu_10 --------------------------
	.section	.nv.constant0.triton_poi_fused__native_batch_norm_legit_no_training_add_convolution_relu_10,"a",@progbits
	.sectionflags	@""
	.align	4
.nv.constant0.triton_poi_fused__native_batch_norm_legit_no_training_add_convolution_relu_10:
	.zero		596
